//
// Generated by NVIDIA NVVM Compiler
//
// Compiler Build ID: CL-36424714
// Cuda compilation tools, release 13.0, V13.0.88
// Based on NVVM 20.0.0
//

.version 9.0
.target sm_100
.address_size 64

	// .globl	_Z20heatConductionKernelPfS_fffi

.visible .entry _Z20heatConductionKernelPfS_fffi(
	.param .u64 .ptr .align 1 _Z20heatConductionKernelPfS_fffi_param_0,
	.param .u64 .ptr .align 1 _Z20heatConductionKernelPfS_fffi_param_1,
	.param .f32 _Z20heatConductionKernelPfS_fffi_param_2,
	.param .f32 _Z20heatConductionKernelPfS_fffi_param_3,
	.param .f32 _Z20heatConductionKernelPfS_fffi_param_4,
	.param .u32 _Z20heatConductionKernelPfS_fffi_param_5
)
{
	.reg .pred 	%p<4>;
	.reg .b32 	%r<10>;
	.reg .b32 	%f<14>;
	.reg .b64 	%rd<10>;

	ld.param.u64 	%rd1, [_Z20heatConductionKernelPfS_fffi_param_0];
	ld.param.u64 	%rd2, [_Z20heatConductionKernelPfS_fffi_param_1];
	ld.param.f32 	%f1, [_Z20heatConductionKernelPfS_fffi_param_2];
	ld.param.f32 	%f2, [_Z20heatConductionKernelPfS_fffi_param_3];
	ld.param.f32 	%f3, [_Z20heatConductionKernelPfS_fffi_param_4];
	ld.param.u32 	%r2, [_Z20heatConductionKernelPfS_fffi_param_5];
	mov.u32 	%r4, %ctaid.x;
	mov.u32 	%r5, %ntid.x;
	mov.u32 	%r6, %tid.x;
	mad.lo.s32 	%r7, %r4, %r5, %r6;
	setp.lt.s32 	%p1, %r7, 1;
	add.s32 	%r8, %r2, -1;
	setp.ge.s32 	%p2, %r7, %r8;
	or.pred  	%p3, %p1, %p2;
	@%p3 bra 	$L__BB0_2;
	cvta.to.global.u64 	%rd3, %rd1;
	cvta.to.global.u64 	%rd4, %rd2;
	mul.wide.u32 	%rd5, %r7, 4;
	add.s64 	%rd6, %rd3, %rd5;
	ld.global.f32 	%f4, [%rd6];
	mul.f32 	%f5, %f1, %f3;
	mul.f32 	%f6, %f2, %f2;
	div.rn.f32 	%f7, %f5, %f6;
	ld.global.f32 	%f8, [%rd6+4];
	add.f32 	%f9, %f4, %f4;
	sub.f32 	%f10, %f8, %f9;
	add.s32 	%r9, %r7, -1;
	mul.wide.u32 	%rd7, %r9, 4;
	add.s64 	%rd8, %rd3, %rd7;
	ld.global.f32 	%f11, [%rd8];
	add.f32 	%f12, %f11, %f10;
	fma.rn.f32 	%f13, %f7, %f12, %f4;
	add.s64 	%rd9, %rd4, %rd5;
	st.global.f32 	[%rd9], %f13;
$L__BB0_2:
	ret;

}


// ===== COMPILED SASS (sm_100) =====

	.target	sm_100

	.elftype	@"ET_EXEC"


//--------------------- .note.nv.tkinfo           --------------------------
	.section	.note.nv.tkinfo,"",@"SHT_NOTE"
	.sectionflags	@"SHF_NOTE_NV_TKINFO"
	.tkinfo
        /*0018*/ 	.word	0x00000002
        /*0030*/ 	.string	""
        /*0030*/ 	.string	"ptxas"
        /*0030*/ 	.string	"Cuda compilation tools, release 13.0, V13.0.88"
        /*0030*/ 	.string	"Build cuda_13.0.r13.0/compiler.36424714_0"
        /*0030*/ 	.string	"-arch sm_100 -m 64 "



//--------------------- .note.nv.cuinfo           --------------------------
	.section	.note.nv.cuinfo,"",@"SHT_NOTE"
	.sectionflags	@"SHF_NOTE_NV_CUINFO"
        /*0018*/ 	.short	0x0002
        /*001a*/ 	.short	0x0064
        /*001c*/ 	.short	0x0082
	.zero		2


//--------------------- .nv.info                  --------------------------
	.section	.nv.info,"",@"SHT_CUDA_INFO"
	.align	4


	//----- nvinfo : EIATTR_REGCOUNT
	.align		4
        /*0000*/ 	.byte	0x04, 0x2f
        /*0002*/ 	.short	(.L_1 - .L_0)
	.align		4
.L_0:
        /*0004*/ 	.word	index@(_Z20heatConductionKernelPfS_fffi)
        /*0008*/ 	.word	0x00000012


	//----- nvinfo : EIATTR_FRAME_SIZE
	.align		4
.L_1:
        /*000c*/ 	.byte	0x04, 0x11
        /*000e*/ 	.short	(.L_3 - .L_2)
	.align		4
.L_2:
        /*0010*/ 	.word	index@($__internal_0_$__cuda_sm3x_div_rn_noftz_f32_slowpath)
        /*0014*/ 	.word	0x00000000


	//----- nvinfo : EIATTR_FRAME_SIZE
	.align		4
.L_3:
        /*0018*/ 	.byte	0x04, 0x11
        /*001a*/ 	.short	(.L_5 - .L_4)
	.align		4
.L_4:
        /*001c*/ 	.word	index@(_Z20heatConductionKernelPfS_fffi)
        /*0020*/ 	.word	0x00000000


	//----- nvinfo : EIATTR_MIN_STACK_SIZE
	.align		4
.L_5:
        /*0024*/ 	.byte	0x04, 0x12
        /*0026*/ 	.short	(.L_7 - .L_6)
	.align		4
.L_6:
        /*0028*/ 	.word	index@(_Z20heatConductionKernelPfS_fffi)
        /*002c*/ 	.word	0x00000000
.L_7:


//--------------------- .nv.compat                --------------------------
	.section	.nv.compat,"",@"SHT_CUDA_COMPAT_INFO"
	.align	4
        /*0000*/ 	.byte	0x02, 0x09, 0x00, 0x00, 0x02, 0x02, 0x01, 0x00, 0x02, 0x05, 0x05, 0x00, 0x03, 0x07, 0x01, 0x01
        /*0010*/ 	.byte	0x02, 0x03, 0x00, 0x00, 0x02, 0x06, 0x01, 0x00, 0x04, 0x0b, 0x08, 0x00, 0x01, 0x00, 0x00, 0x00
        /*0020*/ 	.byte	0x00, 0x00, 0x00, 0x00


//--------------------- .nv.info._Z20heatConductionKernelPfS_fffi --------------------------
	.section	.nv.info._Z20heatConductionKernelPfS_fffi,"",@"SHT_CUDA_INFO"
	.sectionflags	@""
	.align	4


	//----- nvinfo : EIATTR_CUDA_API_VERSION
	.align		4
        /*0000*/ 	.byte	0x04, 0x37
        /*0002*/ 	.short	(.L_9 - .L_8)
.L_8:
        /*0004*/ 	.word	0x00000082


	//----- nvinfo : EIATTR_KPARAM_INFO
	.align		4
.L_9:
        /*0008*/ 	.byte	0x04, 0x17
        /*000a*/ 	.short	(.L_11 - .L_10)
.L_10:
        /*000c*/ 	.word	0x00000000
        /*0010*/ 	.short	0x0005
        /*0012*/ 	.short	0x001c
        /*0014*/ 	.byte	0x00, 0xf0, 0x11, 0x00


	//----- nvinfo : EIATTR_KPARAM_INFO
	.align		4
.L_11:
        /*0018*/ 	.byte	0x04, 0x17
        /*001a*/ 	.short	(.L_13 - .L_12)
.L_12:
        /*001c*/ 	.word	0x00000000
        /*0020*/ 	.short	0x0004
        /*0022*/ 	.short	0x0018
        /*0024*/ 	.byte	0x00, 0xf0, 0x11, 0x00


	//----- nvinfo : EIATTR_KPARAM_INFO
	.align		4
.L_13:
        /*0028*/ 	.byte	0x04, 0x17
        /*002a*/ 	.short	(.L_15 - .L_14)
.L_14:
        /*002c*/ 	.word	0x00000000
        /*0030*/ 	.short	0x0003
        /*0032*/ 	.short	0x0014
        /*0034*/ 	.byte	0x00, 0xf0, 0x11, 0x00


	//----- nvinfo : EIATTR_KPARAM_INFO
	.align		4
.L_15:
        /*0038*/ 	.byte	0x04, 0x17
        /*003a*/ 	.short	(.L_17 - .L_16)
.L_16:
        /*003c*/ 	.word	0x00000000
        /*0040*/ 	.short	0x0002
        /*0042*/ 	.short	0x0010
        /*0044*/ 	.byte	0x00, 0xf0, 0x11, 0x00


	//----- nvinfo : EIATTR_KPARAM_INFO
	.align		4
.L_17:
        /*0048*/ 	.byte	0x04, 0x17
        /*004a*/ 	.short	(.L_19 - .L_18)
.L_18:
        /*004c*/ 	.word	0x00000000
        /*0050*/ 	.short	0x0001
        /*0052*/ 	.short	0x0008
        /*0054*/ 	.byte	0x00, 0xf5, 0x21, 0x00


	//----- nvinfo : EIATTR_KPARAM_INFO
	.align		4
.L_19:
        /*0058*/ 	.byte	0x04, 0x17
        /*005a*/ 	.short	(.L_21 - .L_20)
.L_20:
        /*005c*/ 	.word	0x00000000
        /*0060*/ 	.short	0x0000
        /*0062*/ 	.short	0x0000
        /*0064*/ 	.byte	0x00, 0xf5, 0x21, 0x00


	//----- nvinfo : EIATTR_SPARSE_MMA_MASK
	.align		4
.L_21:
        /*0068*/ 	.byte	0x03, 0x50
        /*006a*/ 	.short	0x0000


	//----- nvinfo : EIATTR_MAXREG_COUNT
	.align		4
        /*006c*/ 	.byte	0x03, 0x1b
        /*006e*/ 	.short	0x00ff


	//----- nvinfo : EIATTR_MERCURY_ISA_VERSION
	.align		4
        /*0070*/ 	.byte	0x03, 0x5f
        /*0072*/ 	.short	0x0101


	//----- nvinfo : EIATTR_VRC_CTA_INIT_COUNT
	.align		4
        /*0074*/ 	.byte	0x02, 0x4a
	.zero		1
	.zero		1


	//----- nvinfo : EIATTR_EXIT_INSTR_OFFSETS
	.align		4
        /*0078*/ 	.byte	0x04, 0x1c
        /*007a*/ 	.short	(.L_23 - .L_22)


	//   ....[0]....
.L_22:
        /*007c*/ 	.word	0x00000090


	//   ....[1]....
        /*0080*/ 	.word	0x00000290


	//----- nvinfo : EIATTR_CRS_STACK_SIZE
	.align		4
.L_23:
        /*0084*/ 	.byte	0x04, 0x1e
        /*0086*/ 	.short	(.L_25 - .L_24)
.L_24:
        /*0088*/ 	.word	0x00000000


	//----- nvinfo : EIATTR_CBANK_PARAM_SIZE
	.align		4
.L_25:
        /*008c*/ 	.byte	0x03, 0x19
        /*008e*/ 	.short	0x0020


	//----- nvinfo : EIATTR_PARAM_CBANK
	.align		4
        /*0090*/ 	.byte	0x04, 0x0a
        /*0092*/ 	.short	(.L_27 - .L_26)
	.align		4
.L_26:
        /*0094*/ 	.word	index@(.nv.constant0._Z20heatConductionKernelPfS_fffi)
        /*0098*/ 	.short	0x0380
        /*009a*/ 	.short	0x0020


	//----- nvinfo : EIATTR_SW_WAR
	.align		4
.L_27:
        /*009c*/ 	.byte	0x04, 0x36
        /*009e*/ 	.short	(.L_29 - .L_28)
.L_28:
        /*00a0*/ 	.word	0x00000008
.L_29:


//--------------------- .nv.callgraph             --------------------------
	.section	.nv.callgraph,"",@"SHT_CUDA_CALLGRAPH"
	.align	4
	.sectionentsize	8
	.align		4
        /*0000*/ 	.word	0x00000000
	.align		4
        /*0004*/ 	.word	0xffffffff
	.align		4
        /*0008*/ 	.word	0x00000000
	.align		4
        /*000c*/ 	.word	0xfffffffe
	.align		4
        /*0010*/ 	.word	0x00000000
	.align		4
        /*0014*/ 	.word	0xfffffffd
	.align		4
        /*0018*/ 	.word	0x00000000
	.align		4
        /*001c*/ 	.word	0xfffffffc


//--------------------- .text._Z20heatConductionKernelPfS_fffi --------------------------
	.section	.text._Z20heatConductionKernelPfS_fffi,"ax",@progbits
	.align	128
        .global         _Z20heatConductionKernelPfS_fffi
        .type           _Z20heatConductionKernelPfS_fffi,@function
        .size           _Z20heatConductionKernelPfS_fffi,(.L_x_10 - _Z20heatConductionKernelPfS_fffi)
        .other          _Z20heatConductionKernelPfS_fffi,@"STO_CUDA_ENTRY STV_DEFAULT"
_Z20heatConductionKernelPfS_fffi:
.text._Z20heatConductionKernelPfS_fffi:
[----:B------:R-:W-:Y:S01]  /*0000*/  LDC R1, c[0x0][0x37c] ;  /* 0x0000df00ff017b82 */ /* 0x000fe20000000800 */
[----:B------:R-:W0:Y:S07]  /*0010*/  S2R R3, SR_TID.X ;  /* 0x0000000000037919 */ /* 0x000e2e0000002100 */
[----:B------:R-:W0:Y:S01]  /*0020*/  S2UR UR5, SR_CTAID.X ;  /* 0x00000000000579c3 */ /* 0x000e220000002500 */
[----:B------:R-:W1:Y:S07]  /*0030*/  LDCU UR4, c[0x0][0x39c] ;  /* 0x00007380ff0477ac */ /* 0x000e6e0008000800 */
[----:B------:R-:W0:Y:S01]  /*0040*/  LDC R6, c[0x0][0x360] ;  /* 0x0000d800ff067b82 */ /* 0x000e220000000800 */
[----:B-1----:R-:W-:Y:S01]  /*0050*/  UIADD3 UR4, UPT, UPT, UR4, -0x1, URZ ;  /* 0xffffffff04047890 */ /* 0x002fe2000fffe0ff */
[----:B0-----:R-:W-:-:S05]  /*0060*/  IMAD R6, R6, UR5, R3 ;  /* 0x0000000506067c24 */ /* 0x001fca000f8e0203 */
[----:B------:R-:W-:-:S04]  /*0070*/  ISETP.GE.AND P0, PT, R6, UR4, PT ;  /* 0x0000000406007c0c */ /* 0x000fc8000bf06270 */
[----:B------:R-:W-:-:S13]  /*0080*/  ISETP.LT.OR P0, PT, R6, 0x1, P0 ;  /* 0x000000010600780c */ /* 0x000fda0000701670 */
[----:B------:R-:W-:Y:S05]  /*0090*/  @P0 EXIT ;  /* 0x000000000000094d */ /* 0x000fea0003800000 */
[----:B------:R-:W0:Y:S01]  /*00a0*/  LDC.64 R4, c[0x0][0x380] ;  /* 0x0000e000ff047b82 */ /* 0x000e220000000a00 */
[----:B------:R-:W1:Y:S01]  /*00b0*/  LDCU.64 UR4, c[0x0][0x358] ;  /* 0x00006b00ff0477ac */ /* 0x000e620008000a00 */
[----:B------:R-:W2:Y:S06]  /*00c0*/  LDCU UR6, c[0x0][0x398] ;  /* 0x00007300ff0677ac */ /* 0x000eac0008000800 */
[----:B------:R-:W3:Y:S01]  /*00d0*/  LDC.64 R10, c[0x0][0x390] ;  /* 0x0000e400ff0a7b82 */ /* 0x000ee20000000a00 */
[----:B0-----:R-:W-:-:S05]  /*00e0*/  IMAD.WIDE.U32 R4, R6, 0x4, R4 ;  /* 0x0000000406047825 */ /* 0x001fca00078e0004 */
[----:B-1----:R0:W5:Y:S01]  /*00f0*/  LDG.E R2, desc[UR4][R4.64] ;  /* 0x0000000404027981 */ /* 0x002162000c1e1900 */
[----:B---3--:R-:W-:Y:S01]  /*0100*/  FMUL R3, R11, R11 ;  /* 0x0000000b0b037220 */ /* 0x008fe20000400000 */
[----:B--2---:R-:W-:-:S03]  /*0110*/  FMUL R0, R10, UR6 ;  /* 0x000000060a007c20 */ /* 0x004fc60008400000 */
[----:B------:R-:W1:Y:S08]  /*0120*/  MUFU.RCP R8, R3 ;  /* 0x0000000300087308 */ /* 0x000e700000001000 */
[----:B------:R-:W2:Y:S01]  /*0130*/  FCHK P0, R0, R3 ;  /* 0x0000000300007302 */ /* 0x000ea20000000000 */
[----:B-1----:R-:W-:-:S04]  /*0140*/  FFMA R7, -R3, R8, 1 ;  /* 0x3f80000003077423 */ /* 0x002fc80000000108 */
[----:B------:R-:W-:-:S04]  /*0150*/  FFMA R7, R8, R7, R8 ;  /* 0x0000000708077223 */ /* 0x000fc80000000008 */
[----:B------:R-:W-:-:S04]  /*0160*/  FFMA R8, R0, R7, RZ ;  /* 0x0000000700087223 */ /* 0x000fc800000000ff */
[----:B------:R-:W-:-:S04]  /*0170*/  FFMA R9, -R3, R8, R0 ;  /* 0x0000000803097223 */ /* 0x000fc80000000100 */
[----:B------:R-:W-:Y:S01]  /*0180*/  FFMA R13, R7, R9, R8 ;  /* 0x00000009070d7223 */ /* 0x000fe20000000008 */
[----:B0-2---:R-:W-:Y:S06]  /*0190*/  @!P0 BRA `(.L_x_0) ;  /* 0x00000000000c8947 */ /* 0x005fec0003800000 */
[----:B------:R-:W-:-:S07]  /*01a0*/  MOV R8, 0x1c0 ;  /* 0x000001c000087802 */ /* 0x000fce0000000f00 */
[----:B-----5:R-:W-:Y:S05]  /*01b0*/  CALL.REL.NOINC `($__internal_0_$__cuda_sm3x_div_rn_noftz_f32_slowpath) ;  /* 0x0000000000387944 */ /* 0x020fea0003c00000 */
[----:B------:R-:W-:-:S07]  /*01c0*/  IMAD.MOV.U32 R13, RZ, RZ, R0 ;  /* 0x000000ffff0d7224 */ /* 0x000fce00078e0000 */
.L_x_0:
[----:B------:R-:W0:Y:S01]  /*01d0*/  LDC.64 R8, c[0x0][0x380] ;  /* 0x0000e000ff087b82 */ /* 0x000e220000000a00 */
[----:B------:R-:W-:Y:S01]  /*01e0*/  VIADD R3, R6, 0xffffffff ;  /* 0xffffffff06037836 */ /* 0x000fe20000000000 */
[----:B------:R-:W2:Y:S06]  /*01f0*/  LDG.E R4, desc[UR4][R4.64+0x4] ;  /* 0x0000040404047981 */ /* 0x000eac000c1e1900 */
[----:B------:R-:W1:Y:S01]  /*0200*/  LDC.64 R10, c[0x0][0x388] ;  /* 0x0000e200ff0a7b82 */ /* 0x000e620000000a00 */
[----:B0-----:R-:W-:-:S06]  /*0210*/  IMAD.WIDE.U32 R8, R3, 0x4, R8 ;  /* 0x0000000403087825 */ /* 0x001fcc00078e0008 */
[----:B------:R-:W3:Y:S01]  /*0220*/  LDG.E R8, desc[UR4][R8.64] ;  /* 0x0000000408087981 */ /* 0x000ee2000c1e1900 */
[----:B-----5:R-:W-:Y:S01]  /*0230*/  FADD R3, R2, R2 ;  /* 0x0000000202037221 */ /* 0x020fe20000000000 */
[----:B-1----:R-:W-:-:S04]  /*0240*/  IMAD.WIDE.U32 R6, R6, 0x4, R10 ;  /* 0x0000000406067825 */ /* 0x002fc800078e000a */
[----:B--2---:R-:W-:-:S04]  /*0250*/  FADD R3, R4, -R3 ;  /* 0x8000000304037221 */ /* 0x004fc80000000000 */
[----:B---3--:R-:W-:-:S04]  /*0260*/  FADD R3, R3, R8 ;  /* 0x0000000803037221 */ /* 0x008fc80000000000 */
[----:B------:R-:W-:-:S05]  /*0270*/  FFMA R3, R3, R13, R2 ;  /* 0x0000000d03037223 */ /* 0x000fca0000000002 */
[----:B------:R-:W-:Y:S01]  /*0280*/  STG.E desc[UR4][R6.64], R3 ;  /* 0x0000000306007986 */ /* 0x000fe2000c101904 */
[----:B------:R-:W-:Y:S05]  /*0290*/  EXIT ;  /* 0x000000000000794d */ /* 0x000fea0003800000 */
        .weak           $__internal_0_$__cuda_sm3x_div_rn_noftz_f32_slowpath
        .type           $__internal_0_$__cuda_sm3x_div_rn_noftz_f32_slowpath,@function
        .size           $__internal_0_$__cuda_sm3x_div_rn_noftz_f32_slowpath,(.L_x_10 - $__internal_0_$__cuda_sm3x_div_rn_noftz_f32_slowpath)
$__internal_0_$__cuda_sm3x_div_rn_noftz_f32_slowpath:
[--C-:B------:R-:W-:Y:S01]  /*02a0*/  SHF.R.U32.HI R9, RZ, 0x17, R3.reuse ;  /* 0x00000017ff097819 */ /* 0x100fe20000011603 */
[--C-:B------:R-:W-:Y:S01]  /*02b0*/  IMAD.MOV.U32 R11, RZ, RZ, R0.reuse ;  /* 0x000000ffff0b7224 */ /* 0x100fe200078e0000 */
[----:B------:R-:W-:Y:S01]  /*02c0*/  SHF.R.U32.HI R7, RZ, 0x17, R0 ;  /* 0x00000017ff077819 */ /* 0x000fe20000011600 */
[----:B------:R-:W-:Y:S01]  /*02d0*/  IMAD.MOV.U32 R12, RZ, RZ, R3 ;  /* 0x000000ffff0c7224 */ /* 0x000fe200078e0003 */
[----:B------:R-:W-:Y:S02]  /*02e0*/  LOP3.LUT R9, R9, 0xff, RZ, 0xc0, !PT ;  /* 0x000000ff09097812 */ /* 0x000fe400078ec0ff */
[----:B------:R-:W-:-:S03]  /*02f0*/  LOP3.LUT R10, R7, 0xff, RZ, 0xc0, !PT ;  /* 0x000000ff070a7812 */ /* 0x000fc600078ec0ff */
[----:B------:R-:W-:Y:S02]  /*0300*/  VIADD R14, R9, 0xffffffff ;  /* 0xffffffff090e7836 */ /* 0x000fe40000000000 */
[----:B------:R-:W-:-:S03]  /*0310*/  VIADD R13, R10, 0xffffffff ;  /* 0xffffffff0a0d7836 */ /* 0x000fc60000000000 */
[----:B------:R-:W-:-:S04]  /*0320*/  ISETP.GT.U32.AND P0, PT, R14, 0xfd, PT ;  /* 0x000000fd0e00780c */ /* 0x000fc80003f04070 */
[----:B------:R-:W-:-:S13]  /*0330*/  ISETP.GT.U32.OR P0, PT, R13, 0xfd, P0 ;  /* 0x000000fd0d00780c */ /* 0x000fda0000704470 */
[----:B------:R-:W-:Y:S01]  /*0340*/  @!P0 IMAD.MOV.U32 R7, RZ, RZ, RZ ;  /* 0x000000ffff078224 */ /* 0x000fe200078e00ff */
[----:B------:R-:W-:Y:S06]  /*0350*/  @!P0 BRA `(.L_x_1) ;  /* 0x00000000005c8947 */ /* 0x000fec0003800000 */
[----:B------:R-:W-:Y:S02]  /*0360*/  FSETP.GTU.FTZ.AND P0, PT, |R0|, +INF , PT ;  /* 0x7f8000000000780b */ /* 0x000fe40003f1c200 */
[----:B------:R-:W-:-:S04]  /*0370*/  FSETP.GTU.FTZ.AND P1, PT, |R3|, +INF , PT ;  /* 0x7f8000000300780b */ /* 0x000fc80003f3c200 */
[----:B------:R-:W-:-:S13]  /*0380*/  PLOP3.LUT P0, PT, P0, P1, PT, 0xf8, 0x8f ;  /* 0x00000000008f781c */ /* 0x000fda0000703f70 */
[----:B------:R-:W-:Y:S05]  /*0390*/  @P0 BRA `(.L_x_2) ;  /* 0x0000000400440947 */ /* 0x000fea0003800000 */
[----:B------:R-:W-:-:S13]  /*03a0*/  LOP3.LUT P0, RZ, R12, 0x7fffffff, R11, 0xc8, !PT ;  /* 0x7fffffff0cff7812 */ /* 0x000fda000780c80b */
[----:B------:R-:W-:Y:S05]  /*03b0*/  @!P0 BRA `(.L_x_3) ;  /* 0x0000000400348947 */ /* 0x000fea0003800000 */
[C---:B------:R-:W-:Y:S02]  /*03c0*/  FSETP.NEU.FTZ.AND P2, PT, |R0|.reuse, +INF , PT ;  /* 0x7f8000000000780b */ /* 0x040fe40003f5d200 */
[----:B------:R-:W-:Y:S02]  /*03d0*/  FSETP.NEU.FTZ.AND P1, PT, |R3|, +INF , PT ;  /* 0x7f8000000300780b */ /* 0x000fe40003f3d200 */
[----:B------:R-:W-:-:S11]  /*03e0*/  FSETP.NEU.FTZ.AND P0, PT, |R0|, +INF , PT ;  /* 0x7f8000000000780b */ /* 0x000fd60003f1d200 */
[----:B------:R-:W-:Y:S05]  /*03f0*/  @!P1 BRA !P2, `(.L_x_3) ;  /* 0x0000000400249947 */ /* 0x000fea0005000000 */
[----:B------:R-:W-:-:S04]  /*0400*/  LOP3.LUT P2, RZ, R11, 0x7fffffff, RZ, 0xc0, !PT ;  /* 0x7fffffff0bff7812 */ /* 0x000fc8000784c0ff */
[----:B------:R-:W-:-:S13]  /*0410*/  PLOP3.LUT P1, PT, P1, P2, PT, 0x2f, 0xf2 ;  /* 0x0000000000f2781c */ /* 0x000fda0000f24577 */
[----:B------:R-:W-:Y:S05]  /*0420*/  @P1 BRA `(.L_x_4) ;  /* 0x0000000400101947 */ /* 0x000fea0003800000 */
[----:B------:R-:W-:-:S04]  /*0430*/  LOP3.LUT P1, RZ, R12, 0x7fffffff, RZ, 0xc0, !PT ;  /* 0x7fffffff0cff7812 */ /* 0x000fc8000782c0ff */
[----:B------:R-:W-:-:S13]  /*0440*/  PLOP3.LUT P0, PT, P0, P1, PT, 0x2f, 0xf2 ;  /* 0x0000000000f2781c */ /* 0x000fda0000702577 */
[----:B------:R-:W-:Y:S05]  /*0450*/  @P0 BRA `(.L_x_5) ;  /* 0x0000000000f80947 */ /* 0x000fea0003800000 */
[----:B------:R-:W-:Y:S02]  /*0460*/  ISETP.GE.AND P0, PT, R13, RZ, PT ;  /* 0x000000ff0d00720c */ /* 0x000fe40003f06270 */
[----:B------:R-:W-:-:S11]  /*0470*/  ISETP.GE.AND P1, PT, R14, RZ, PT ;  /* 0x000000ff0e00720c */ /* 0x000fd60003f26270 */
[----:B------:R-:W-:Y:S02]  /*0480*/  @P0 IMAD.MOV.U32 R7, RZ, RZ, RZ ;  /* 0x000000ffff070224 */ /* 0x000fe400078e00ff */
[----:B------:R-:W-:Y:S01]  /*0490*/  @!P0 FFMA R11, R0, 1.84467440737095516160e+19, RZ ;  /* 0x5f800000000b8823 */ /* 0x000fe200000000ff */
[----:B------:R-:W-:Y:S02]  /*04a0*/  @!P0 IMAD.MOV.U32 R7, RZ, RZ, -0x40 ;  /* 0xffffffc0ff078424 */ /* 0x000fe400078e00ff */
[----:B------:R-:W-:Y:S02]  /*04b0*/  @!P1 FFMA R12, R3, 1.84467440737095516160e+19, RZ ;  /* 0x5f800000030c9823 */ /* 0x000fe400000000ff */
[----:B------:R-:W-:-:S07]  /*04c0*/  @!P1 VIADD R7, R7, 0x40 ;  /* 0x0000004007079836 */ /* 0x000fce0000000000 */
.L_x_1:
[----:B------:R-:W-:Y:S01]  /*04d0*/  LEA R3, R9, 0xc0800000, 0x17 ;  /* 0xc080000009037811 */ /* 0x000fe200078eb8ff */
[----:B------:R-:W-:-:S04]  /*04e0*/  VIADD R10, R10, 0xffffff81 ;  /* 0xffffff810a0a7836 */ /* 0x000fc80000000000 */
[----:B------:R-:W-:Y:S02]  /*04f0*/  IMAD.IADD R3, R12, 0x1, -R3 ;  /* 0x000000010c037824 */ /* 0x000fe400078e0a03 */
[C---:B------:R-:W-:Y:S01]  /*0500*/  IMAD R0, R10.reuse, -0x800000, R11 ;  /* 0xff8000000a007824 */ /* 0x040fe200078e020b */
[----:B------:R-:W-:Y:S01]  /*0510*/  IADD3 R10, PT, PT, R10, 0x7f, -R9 ;  /* 0x0000007f0a0a7810 */ /* 0x000fe20007ffe809 */
[----:B------:R-:W0:Y:S01]  /*0520*/  MUFU.RCP R12, R3 ;  /* 0x00000003000c7308 */ /* 0x000e220000001000 */
[----:B------:R-:W-:-:S03]  /*0530*/  FADD.FTZ R13, -R3, -RZ ;  /* 0x800000ff030d7221 */ /* 0x000fc60000010100 */
[----:B------:R-:W-:Y:S02]  /*0540*/  IMAD.IADD R10, R10, 0x1, R7 ;  /* 0x000000010a0a7824 */ /* 0x000fe400078e0207 */
[----:B0-----:R-:W-:-:S04]  /*0550*/  FFMA R15, R12, R13, 1 ;  /* 0x3f8000000c0f7423 */ /* 0x001fc8000000000d */
[----:B------:R-:W-:-:S04]  /*0560*/  FFMA R14, R12, R15, R12 ;  /* 0x0000000f0c0e7223 */ /* 0x000fc8000000000c */
[----:B------:R-:W-:-:S04]  /*0570*/  FFMA R11, R0, R14, RZ ;  /* 0x0000000e000b7223 */ /* 0x000fc800000000ff */
[----:B------:R-:W-:-:S04]  /*0580*/  FFMA R12, R13, R11, R0 ;  /* 0x0000000b0d0c7223 */ /* 0x000fc80000000000 */
[----:B------:R-:W-:-:S04]  /*0590*/  FFMA R11, R14, R12, R11 ;  /* 0x0000000c0e0b7223 */ /* 0x000fc8000000000b */
[----:B------:R-:W-:-:S04]  /*05a0*/  FFMA R12, R13, R11, R0 ;  /* 0x0000000b0d0c7223 */ /* 0x000fc80000000000 */
[----:B------:R-:W-:-:S05]  /*05b0*/  FFMA R0, R14, R12, R11 ;  /* 0x0000000c0e007223 */ /* 0x000fca000000000b */
[----:B------:R-:W-:-:S04]  /*05c0*/  SHF.R.U32.HI R3, RZ, 0x17, R0 ;  /* 0x00000017ff037819 */ /* 0x000fc80000011600 */
[----:B------:R-:W-:-:S05]  /*05d0*/  LOP3.LUT R3, R3, 0xff, RZ, 0xc0, !PT ;  /* 0x000000ff03037812 */ /* 0x000fca00078ec0ff */
[----:B------:R-:W-:-:S04]  /*05e0*/  IMAD.IADD R9, R3, 0x1, R10 ;  /* 0x0000000103097824 */ /* 0x000fc800078e020a */
[----:B------:R-:W-:-:S05]  /*05f0*/  VIADD R3, R9, 0xffffffff ;  /* 0xffffffff09037836 */ /* 0x000fca0000000000 */
[----:B------:R-:W-:-:S13]  /*0600*/  ISETP.GE.U32.AND P0, PT, R3, 0xfe, PT ;  /* 0x000000fe0300780c */ /* 0x000fda0003f06070 */
[----:B------:R-:W-:Y:S05]  /*0610*/  @!P0 BRA `(.L_x_6) ;  /* 0x0000000000808947 */ /* 0x000fea0003800000 */
[----:B------:R-:W-:-:S13]  /*0620*/  ISETP.GT.AND P0, PT, R9, 0xfe, PT ;  /* 0x000000fe0900780c */ /* 0x000fda0003f04270 */
[----:B------:R-:W-:Y:S05]  /*0630*/  @P0 BRA `(.L_x_7) ;  /* 0x00000000006c0947 */ /* 0x000fea0003800000 */
[----:B------:R-:W-:-:S13]  /*0640*/  ISETP.GE.AND P0, PT, R9, 0x1, PT ;  /* 0x000000010900780c */ /* 0x000fda0003f06270 */
[----:B------:R-:W-:Y:S05]  /*0650*/  @P0 BRA `(.L_x_8) ;  /* 0x0000000000980947 */ /* 0x000fea0003800000 */
[----:B------:R-:W-:Y:S02]  /*0660*/  ISETP.GE.AND P0, PT, R9, -0x18, PT ;  /* 0xffffffe80900780c */ /* 0x000fe40003f06270 */
[----:B------:R-:W-:-:S11]  /*0670*/  LOP3.LUT R0, R0, 0x80000000, RZ, 0xc0, !PT ;  /* 0x8000000000007812 */ /* 0x000fd600078ec0ff */
[----:B------:R-:W-:Y:S05]  /*0680*/  @!P0 BRA `(.L_x_8) ;  /* 0x00000000008c8947 */ /* 0x000fea0003800000 */
[CCC-:B------:R-:W-:Y:S01]  /*0690*/  FFMA.RZ R3, R14.reuse, R12.reuse, R11.reuse ;  /* 0x0000000c0e037223 */ /* 0x1c0fe2000000c00b */
[CCC-:B------:R-:W-:Y:S01]  /*06a0*/  FFMA.RM R10, R14.reuse, R12.reuse, R11.reuse ;  /* 0x0000000c0e0a7223 */ /* 0x1c0fe2000000400b */
[C---:B------:R-:W-:Y:S02]  /*06b0*/  ISETP.NE.AND P2, PT, R9.reuse, RZ, PT ;  /* 0x000000ff0900720c */ /* 0x040fe40003f45270 */
[----:B------:R-:W-:Y:S02]  /*06c0*/  ISETP.NE.AND P1, PT, R9, RZ, PT ;  /* 0x000000ff0900720c */ /* 0x000fe40003f25270 */
[----:B------:R-:W-:Y:S01]  /*06d0*/  LOP3.LUT R7, R3, 0x7fffff, RZ, 0xc0, !PT ;  /* 0x007fffff03077812 */ /* 0x000fe200078ec0ff */
[----:B------:R-:W-:Y:S01]  /*06e0*/  FFMA.RP R3, R14, R12, R11 ;  /* 0x0000000c0e037223 */ /* 0x000fe2000000800b */
[----:B------:R-:W-:Y:S02]  /*06f0*/  VIADD R12, R9, 0x20 ;  /* 0x00000020090c7836 */ /* 0x000fe40000000000 */
[----:B------:R-:W-:Y:S01]  /*0700*/  LOP3.LUT R7, R7, 0x800000, RZ, 0xfc, !PT ;  /* 0x0080000007077812 */ /* 0x000fe200078efcff */
[----:B------:R-:W-:Y:S01]  /*0710*/  IMAD.MOV R9, RZ, RZ, -R9 ;  /* 0x000000ffff097224 */ /* 0x000fe200078e0a09 */
[----:B------:R-:W-:-:S02]  /*0720*/  FSETP.NEU.FTZ.AND P0, PT, R3, R10, PT ;  /* 0x0000000a0300720b */ /* 0x000fc40003f1d000 */
[----:B------:R-:W-:Y:S02]  /*0730*/  SHF.L.U32 R12, R7, R12, RZ ;  /* 0x0000000c070c7219 */ /* 0x000fe400000006ff */
[----:B------:R-:W-:Y:S02]  /*0740*/  SEL R10, R9, RZ, P2 ;  /* 0x000000ff090a7207 */ /* 0x000fe40001000000 */
[----:B------:R-:W-:Y:S02]  /*0750*/  ISETP.NE.AND P1, PT, R12, RZ, P1 ;  /* 0x000000ff0c00720c */ /* 0x000fe40000f25270 */
[----:B------:R-:W-:Y:S02]  /*0760*/  SHF.R.U32.HI R10, RZ, R10, R7 ;  /* 0x0000000aff0a7219 */ /* 0x000fe40000011607 */
[----:B------:R-:W-:Y:S02]  /*0770*/  PLOP3.LUT P0, PT, P0, P1, PT, 0xf8, 0x8f ;  /* 0x00000000008f781c */ /* 0x000fe40000703f70 */
[----:B------:R-:W-:-:S02]  /*0780*/  SHF.R.U32.HI R12, RZ, 0x1, R10 ;  /* 0x00000001ff0c7819 */ /* 0x000fc4000001160a */
[----:B------:R-:W-:-:S04]  /*0790*/  SEL R3, RZ, 0x1, !P0 ;  /* 0x00000001ff037807 */ /* 0x000fc80004000000 */
[----:B------:R-:W-:-:S04]  /*07a0*/  LOP3.LUT R3, R3, 0x1, R12, 0xf8, !PT ;  /* 0x0000000103037812 */ /* 0x000fc800078ef80c */
[----:B------:R-:W-:-:S05]  /*07b0*/  LOP3.LUT R3, R3, R10, RZ, 0xc0, !PT ;  /* 0x0000000a03037212 */ /* 0x000fca00078ec0ff */
[----:B------:R-:W-:-:S05]  /*07c0*/  IMAD.IADD R3, R12, 0x1, R3 ;  /* 0x000000010c037824 */ /* 0x000fca00078e0203 */
[----:B------:R-:W-:Y:S01]  /*07d0*/  LOP3.LUT R0, R3, R0, RZ, 0xfc, !PT ;  /* 0x0000000003007212 */ /* 0x000fe200078efcff */
[----:B------:R-:W-:Y:S06]  /*07e0*/  BRA `(.L_x_8) ;  /* 0x0000000000347947 */ /* 0x000fec0003800000 */
.L_x_7:
[----:B------:R-:W-:-:S04]  /*07f0*/  LOP3.LUT R0, R0, 0x80000000, RZ, 0xc0, !PT ;  /* 0x8000000000007812 */ /* 0x000fc800078ec0ff */
[----:B------:R-:W-:Y:S01]  /*0800*/  LOP3.LUT R0, R0, 0x7f800000, RZ, 0xfc, !PT ;  /* 0x7f80000000007812 */ /* 0x000fe200078efcff */
[----:B------:R-:W-:Y:S06]  /*0810*/  BRA `(.L_x_8) ;  /* 0x0000000000287947 */ /* 0x000fec0003800000 */
.L_x_6:
[----:B------:R-:W-:Y:S01]  /*0820*/  IMAD R0, R10, 0x800000, R0 ;  /* 0x008000000a007824 */ /* 0x000fe200078e0200 */
[----:B------:R-:W-:Y:S06]  /*0830*/  BRA `(.L_x_8) ;  /* 0x0000000000207947 */ /* 0x000fec0003800000 */
.L_x_5:
[----:B------:R-:W-:-:S04]  /*0840*/  LOP3.LUT R0, R12, 0x80000000, R11, 0x48, !PT ;  /* 0x800000000c007812 */ /* 0x000fc800078e480b */
[----:B------:R-:W-:Y:S01]  /*0850*/  LOP3.LUT R0, R0, 0x7f800000, RZ, 0xfc, !PT ;  /* 0x7f80000000007812 */ /* 0x000fe200078efcff */
[----:B------:R-:W-:Y:S06]  /*0860*/  BRA `(.L_x_8) ;  /* 0x0000000000147947 */ /* 0x000fec0003800000 */
.L_x_4:
[----:B------:R-:W-:Y:S01]  /*0870*/  LOP3.LUT R0, R12, 0x80000000, R11, 0x48, !PT ;  /* 0x800000000c007812 */ /* 0x000fe200078e480b */
[----:B------:R-:W-:Y:S06]  /*0880*/  BRA `(.L_x_8) ;  /* 0x00000000000c7947 */ /* 0x000fec0003800000 */
.L_x_3:
[----:B------:R-:W0:Y:S01]  /*0890*/  MUFU.RSQ R0, -QNAN ;  /* 0xffc0000000007908 */ /* 0x000e220000001400 */
[----:B------:R-:W-:Y:S05]  /*08a0*/  BRA `(.L_x_8) ;  /* 0x0000000000047947 */ /* 0x000fea0003800000 */
.L_x_2:
[----:B------:R-:W-:-:S07]  /*08b0*/  FADD.FTZ R0, R0, R3 ;  /* 0x0000000300007221 */ /* 0x000fce0000010000 */
.L_x_8:
[----:B------:R-:W-:-:S04]  /*08c0*/  IMAD.MOV.U32 R9, RZ, RZ, 0x0 ;  /* 0x00000000ff097424 */ /* 0x000fc800078e00ff */
[----:B0-----:R-:W-:Y:S05]  /*08d0*/  RET.REL.NODEC R8 `(_Z20heatConductionKernelPfS_fffi) ;  /* 0xfffffff408c87950 */ /* 0x001fea0003c3ffff */
.L_x_9:
[----:B------:R-:W-:-:S00]  /*08e0*/  BRA `(.L_x_9) ;  /* 0xfffffffc00fc7947 */ /* 0x000fc0000383ffff */
[----:B------:R-:W-:-:S00]  /*08f0*/  NOP ;  /* 0x0000000000007918 */ /* 0x000fc00000000000 */
        /* <DEDUP_REMOVED lines=8> */
.L_x_10:


//--------------------- .nv.shared.reserved.0     --------------------------
	.section	.nv.shared.reserved.0,"aw",@nobits
	.weak		__nv_reservedSMEM_offset_0_alias
	.size		__nv_reservedSMEM_offset_0_alias, 0, 64
	.other		__nv_reservedSMEM_offset_0_alias,@"STO_CUDA_RESERVED_SHARED STV_DEFAULT"
__nv_reservedSMEM_offset_0_alias:
	.zero		0
	.zero		64


//--------------------- .nv.constant0._Z20heatConductionKernelPfS_fffi --------------------------
	.section	.nv.constant0._Z20heatConductionKernelPfS_fffi,"a",@progbits
	.sectionflags	@""
	.align	4
.nv.constant0._Z20heatConductionKernelPfS_fffi:
	.zero		928


//--------------------- SYMBOLS --------------------------

	.type		.nv.reservedSmem.offset0,@object
	.size		.nv.reservedSmem.offset0,0x4
